//
// Generated by NVIDIA NVVM Compiler
//
// Compiler Build ID: CL-36424714
// Cuda compilation tools, release 13.0, V13.0.88
// Based on NVVM 20.0.0
//

.version 9.0
.target sm_100
.address_size 64

	// .globl	_Z12helloFromGPUiii
.extern .func  (.param .b32 func_retval0) vprintf
(
	.param .b64 vprintf_param_0,
	.param .b64 vprintf_param_1
)
;
.global .align 1 .b8 $str[47] = {72, 101, 108, 108, 111, 32, 87, 111, 114, 108, 100, 32, 102, 114, 111, 109, 32, 84, 104, 114, 101, 97, 100, 32, 40, 37, 100, 44, 32, 37, 100, 41, 32, 105, 110, 32, 66, 108, 111, 99, 107, 32, 37, 100, 33, 10};

.visible .entry _Z12helloFromGPUiii(
	.param .u32 _Z12helloFromGPUiii_param_0,
	.param .u32 _Z12helloFromGPUiii_param_1,
	.param .u32 _Z12helloFromGPUiii_param_2
)
{
	.local .align 8 .b8 	__local_depot0[16];
	.reg .b64 	%SP;
	.reg .b64 	%SPL;
	.reg .pred 	%p<4>;
	.reg .b32 	%r<14>;
	.reg .b64 	%rd<5>;

	mov.u64 	%SPL, __local_depot0;
	cvta.local.u64 	%SP, %SPL;
	ld.param.u32 	%r4, [_Z12helloFromGPUiii_param_0];
	ld.param.u32 	%r5, [_Z12helloFromGPUiii_param_1];
	ld.param.u32 	%r6, [_Z12helloFromGPUiii_param_2];
	mov.u32 	%r1, %ctaid.x;
	mov.u32 	%r2, %tid.y;
	mov.u32 	%r3, %tid.x;
	mov.u32 	%r7, %ntid.y;
	mad.lo.s32 	%r8, %r3, %r7, %r2;
	setp.ge.s32 	%p1, %r1, %r4;
	mul.lo.s32 	%r10, %r6, %r5;
	setp.ge.s32 	%p2, %r8, %r10;
	or.pred  	%p3, %p1, %p2;
	@%p3 bra 	$L__BB0_2;
	add.u64 	%rd1, %SP, 0;
	add.u64 	%rd2, %SPL, 0;
	st.local.v2.u32 	[%rd2], {%r3, %r2};
	st.local.u32 	[%rd2+8], %r1;
	mov.u64 	%rd3, $str;
	cvta.global.u64 	%rd4, %rd3;
	{ // callseq 0, 0
	.param .b64 param0;
	st.param.b64 	[param0], %rd4;
	.param .b64 param1;
	st.param.b64 	[param1], %rd1;
	.param .b32 retval0;
	call.uni (retval0), 
	vprintf, 
	(
	param0, 
	param1
	);
	ld.param.b32 	%r12, [retval0];
	} // callseq 0
$L__BB0_2:
	ret;

}


// ===== COMPILED SASS (sm_100) =====

	.target	sm_100

	.elftype	@"ET_EXEC"


//--------------------- .note.nv.tkinfo           --------------------------
	.section	.note.nv.tkinfo,"",@"SHT_NOTE"
	.sectionflags	@"SHF_NOTE_NV_TKINFO"
	.tkinfo
        /*0018*/ 	.word	0x00000002
        /*0030*/ 	.string	""
        /*0030*/ 	.string	"ptxas"
        /*0030*/ 	.string	"Cuda compilation tools, release 13.0, V13.0.88"
        /*0030*/ 	.string	"Build cuda_13.0.r13.0/compiler.36424714_0"
        /*0030*/ 	.string	"-arch sm_100 -m 64 "



//--------------------- .note.nv.cuinfo           --------------------------
	.section	.note.nv.cuinfo,"",@"SHT_NOTE"
	.sectionflags	@"SHF_NOTE_NV_CUINFO"
        /*0018*/ 	.short	0x0002
        /*001a*/ 	.short	0x0064
        /*001c*/ 	.short	0x0082
	.zero		2


//--------------------- .nv.info                  --------------------------
	.section	.nv.info,"",@"SHT_CUDA_INFO"
	.align	4


	//----- nvinfo : EIATTR_REGCOUNT
	.align		4
        /*0000*/ 	.byte	0x04, 0x2f
        /*0002*/ 	.short	(.L_2 - .L_1)
	.align		4
.L_1:
        /*0004*/ 	.word	index@(_Z12helloFromGPUiii)
        /*0008*/ 	.word	0x00000018


	//----- nvinfo : EIATTR_FRAME_SIZE
	.align		4
.L_2:
        /*000c*/ 	.byte	0x04, 0x11
        /*000e*/ 	.short	(.L_4 - .L_3)
	.align		4
.L_3:
        /*0010*/ 	.word	index@(_Z12helloFromGPUiii)
        /*0014*/ 	.word	0x00000010


	//----- nvinfo : EIATTR_MIN_STACK_SIZE
	.align		4
.L_4:
        /*0018*/ 	.byte	0x04, 0x12
        /*001a*/ 	.short	(.L_6 - .L_5)
	.align		4
.L_5:
        /*001c*/ 	.word	index@(_Z12helloFromGPUiii)
        /*0020*/ 	.word	0x00000010
.L_6:


//--------------------- .nv.compat                --------------------------
	.section	.nv.compat,"",@"SHT_CUDA_COMPAT_INFO"
	.align	4
        /*0000*/ 	.byte	0x02, 0x09, 0x00, 0x00, 0x02, 0x02, 0x01, 0x00, 0x02, 0x05, 0x05, 0x00, 0x03, 0x07, 0x01, 0x01
        /*0010*/ 	.byte	0x02, 0x03, 0x00, 0x00, 0x02, 0x06, 0x01, 0x00, 0x04, 0x0b, 0x08, 0x00, 0x09, 0x00, 0x00, 0x00
        /*0020*/ 	.byte	0x00, 0x00, 0x00, 0x00


//--------------------- .nv.info._Z12helloFromGPUiii --------------------------
	.section	.nv.info._Z12helloFromGPUiii,"",@"SHT_CUDA_INFO"
	.sectionflags	@""
	.align	4


	//----- nvinfo : EIATTR_CUDA_API_VERSION
	.align		4
        /*0000*/ 	.byte	0x04, 0x37
        /*0002*/ 	.short	(.L_8 - .L_7)
.L_7:
        /*0004*/ 	.word	0x00000082


	//----- nvinfo : EIATTR_KPARAM_INFO
	.align		4
.L_8:
        /*0008*/ 	.byte	0x04, 0x17
        /*000a*/ 	.short	(.L_10 - .L_9)
.L_9:
        /*000c*/ 	.word	0x00000000
        /*0010*/ 	.short	0x0002
        /*0012*/ 	.short	0x0008
        /*0014*/ 	.byte	0x00, 0xf0, 0x11, 0x00


	//----- nvinfo : EIATTR_KPARAM_INFO
	.align		4
.L_10:
        /*0018*/ 	.byte	0x04, 0x17
        /*001a*/ 	.short	(.L_12 - .L_11)
.L_11:
        /*001c*/ 	.word	0x00000000
        /*0020*/ 	.short	0x0001
        /*0022*/ 	.short	0x0004
        /*0024*/ 	.byte	0x00, 0xf0, 0x11, 0x00


	//----- nvinfo : EIATTR_KPARAM_INFO
	.align		4
.L_12:
        /*0028*/ 	.byte	0x04, 0x17
        /*002a*/ 	.short	(.L_14 - .L_13)
.L_13:
        /*002c*/ 	.word	0x00000000
        /*0030*/ 	.short	0x0000
        /*0032*/ 	.short	0x0000
        /*0034*/ 	.byte	0x00, 0xf0, 0x11, 0x00


	//----- nvinfo : EIATTR_SPARSE_MMA_MASK
	.align		4
.L_14:
        /*0038*/ 	.byte	0x03, 0x50
        /*003a*/ 	.short	0x0000


	//----- nvinfo : EIATTR_MAXREG_COUNT
	.align		4
        /*003c*/ 	.byte	0x03, 0x1b
        /*003e*/ 	.short	0x00ff


	//----- nvinfo : EIATTR_EXTERNS
	.align		4
        /*0040*/ 	.byte	0x04, 0x0f
        /*0042*/ 	.short	(.L_16 - .L_15)


	//   ....[0]....
	.align		4
.L_15:
        /*0044*/ 	.word	index@(vprintf)


	//----- nvinfo : EIATTR_MERCURY_ISA_VERSION
	.align		4
.L_16:
        /*0048*/ 	.byte	0x03, 0x5f
        /*004a*/ 	.short	0x0101


	//----- nvinfo : EIATTR_VRC_CTA_INIT_COUNT
	.align		4
        /*004c*/ 	.byte	0x02, 0x4a
	.zero		1
	.zero		1


	//----- nvinfo : EIATTR_SYSCALL_OFFSETS
	.align		4
        /*0050*/ 	.byte	0x04, 0x46
        /*0052*/ 	.short	(.L_18 - .L_17)


	//   ....[0]....
.L_17:
        /*0054*/ 	.word	0x00000190


	//----- nvinfo : EIATTR_EXIT_INSTR_OFFSETS
	.align		4
.L_18:
        /*0058*/ 	.byte	0x04, 0x1c
        /*005a*/ 	.short	(.L_20 - .L_19)


	//   ....[0]....
.L_19:
        /*005c*/ 	.word	0x00000100


	//   ....[1]....
        /*0060*/ 	.word	0x000001a0


	//----- nvinfo : EIATTR_CRS_STACK_SIZE
	.align		4
.L_20:
        /*0064*/ 	.byte	0x04, 0x1e
        /*0066*/ 	.short	(.L_22 - .L_21)
.L_21:
        /*0068*/ 	.word	0x00000000


	//----- nvinfo : EIATTR_CBANK_PARAM_SIZE
	.align		4
.L_22:
        /*006c*/ 	.byte	0x03, 0x19
        /*006e*/ 	.short	0x000c


	//----- nvinfo : EIATTR_PARAM_CBANK
	.align		4
        /*0070*/ 	.byte	0x04, 0x0a
        /*0072*/ 	.short	(.L_24 - .L_23)
	.align		4
.L_23:
        /*0074*/ 	.word	index@(.nv.constant0._Z12helloFromGPUiii)
        /*0078*/ 	.short	0x0380
        /*007a*/ 	.short	0x000c


	//----- nvinfo : EIATTR_SW_WAR
	.align		4
.L_24:
        /*007c*/ 	.byte	0x04, 0x36
        /*007e*/ 	.short	(.L_26 - .L_25)
.L_25:
        /*0080*/ 	.word	0x00000008
.L_26:


//--------------------- .nv.callgraph             --------------------------
	.section	.nv.callgraph,"",@"SHT_CUDA_CALLGRAPH"
	.align	4
	.sectionentsize	8
	.align		4
        /*0000*/ 	.word	0x00000000
	.align		4
        /*0004*/ 	.word	0xffffffff
	.align		4
        /*0008*/ 	.word	index@(_Z12helloFromGPUiii)
	.align		4
        /*000c*/ 	.word	index@(vprintf)
	.align		4
        /*0010*/ 	.word	0x00000000
	.align		4
        /*0014*/ 	.word	0xfffffffe
	.align		4
        /*0018*/ 	.word	0x00000000
	.align		4
        /*001c*/ 	.word	0xfffffffd
	.align		4
        /*0020*/ 	.word	0x00000000
	.align		4
        /*0024*/ 	.word	0xfffffffc


//--------------------- .nv.constant4             --------------------------
	.section	.nv.constant4,"a",@progbits
	.align	8
	.align		8
.nv.constant4:
        /*0000*/ 	.dword	vprintf
	.align		8
        /*0008*/ 	.dword	$str


//--------------------- .text._Z12helloFromGPUiii --------------------------
	.section	.text._Z12helloFromGPUiii,"ax",@progbits
	.align	128
        .global         _Z12helloFromGPUiii
        .type           _Z12helloFromGPUiii,@function
        .size           _Z12helloFromGPUiii,(.L_x_2 - _Z12helloFromGPUiii)
        .other          _Z12helloFromGPUiii,@"STO_CUDA_ENTRY STV_DEFAULT"
_Z12helloFromGPUiii:
.text._Z12helloFromGPUiii:
[----:B------:R-:W0:Y:S01]  /*0000*/  LDC R1, c[0x0][0x37c] ;  /* 0x0000df00ff017b82 */ /* 0x000e220000000800 */
[----:B------:R-:W1:Y:S01]  /*0010*/  S2R R11, SR_TID.Y ;  /* 0x00000000000b7919 */ /* 0x000e620000002200 */
[----:B------:R-:W2:Y:S01]  /*0020*/  LDCU UR6, c[0x0][0x2fc] ;  /* 0x00005f80ff0677ac */ /* 0x000ea20008000800 */
[----:B0-----:R-:W-:Y:S01]  /*0030*/  VIADD R1, R1, 0xfffffff0 ;  /* 0xfffffff001017836 */ /* 0x001fe20000000000 */
[----:B------:R-:W1:Y:S01]  /*0040*/  S2R R10, SR_TID.X ;  /* 0x00000000000a7919 */ /* 0x000e620000002100 */
[----:B------:R-:W0:Y:S01]  /*0050*/  LDCU UR4, c[0x0][0x388] ;  /* 0x00007100ff0477ac */ /* 0x000e220008000800 */
[----:B------:R-:W3:Y:S01]  /*0060*/  S2R R8, SR_CTAID.X ;  /* 0x0000000000087919 */ /* 0x000ee20000002500 */
[----:B------:R-:W0:Y:S01]  /*0070*/  LDCU.64 UR8, c[0x0][0x380] ;  /* 0x00007000ff0877ac */ /* 0x000e220008000a00 */
[----:B------:R-:W1:Y:S01]  /*0080*/  LDCU UR7, c[0x0][0x364] ;  /* 0x00006c80ff0777ac */ /* 0x000e620008000800 */
[----:B------:R-:W4:Y:S01]  /*0090*/  LDCU UR5, c[0x0][0x2f8] ;  /* 0x00005f00ff0577ac */ /* 0x000f220008000800 */
[----:B0-----:R-:W-:Y:S01]  /*00a0*/  UIMAD UR4, UR4, UR9, URZ ;  /* 0x00000009040472a4 */ /* 0x001fe2000f8e02ff */
[----:B----4-:R-:W-:Y:S01]  /*00b0*/  IADD3 R6, P1, PT, R1, UR5, RZ ;  /* 0x0000000501067c10 */ /* 0x010fe2000ff3e0ff */
[----:B-1----:R-:W-:-:S04]  /*00c0*/  IMAD R0, R10, UR7, R11 ;  /* 0x000000070a007c24 */ /* 0x002fc8000f8e020b */
[----:B--2---:R-:W-:Y:S01]  /*00d0*/  IMAD.X R7, RZ, RZ, UR6, P1 ;  /* 0x00000006ff077e24 */ /* 0x004fe200088e06ff */
[----:B------:R-:W-:-:S04]  /*00e0*/  ISETP.GE.AND P0, PT, R0, UR4, PT ;  /* 0x0000000400007c0c */ /* 0x000fc8000bf06270 */
[----:B---3--:R-:W-:-:S13]  /*00f0*/  ISETP.GE.OR P0, PT, R8, UR8, P0 ;  /* 0x0000000808007c0c */ /* 0x008fda0008706670 */
[----:B------:R-:W-:Y:S05]  /*0100*/  @P0 EXIT ;  /* 0x000000000000094d */ /* 0x000fea0003800000 */
[----:B------:R-:W-:Y:S01]  /*0110*/  MOV R0, 0x0 ;  /* 0x0000000000007802 */ /* 0x000fe20000000f00 */
[----:B------:R0:W-:Y:S01]  /*0120*/  STL.64 [R1], R10 ;  /* 0x0000000a01007387 */ /* 0x0001e20000100a00 */
[----:B------:R-:W1:Y:S02]  /*0130*/  LDCU.64 UR4, c[0x4][0x8] ;  /* 0x01000100ff0477ac */ /* 0x000e640008000a00 */
[----:B------:R0:W2:Y:S01]  /*0140*/  LDC.64 R2, c[0x4][R0] ;  /* 0x0100000000027b82 */ /* 0x0000a20000000a00 */
[----:B------:R0:W-:Y:S01]  /*0150*/  STL [R1+0x8], R8 ;  /* 0x0000080801007387 */ /* 0x0001e20000100800 */
[----:B-1----:R-:W-:Y:S02]  /*0160*/  IMAD.U32 R4, RZ, RZ, UR4 ;  /* 0x00000004ff047e24 */ /* 0x002fe4000f8e00ff */
[----:B0-----:R-:W-:-:S07]  /*0170*/  IMAD.U32 R5, RZ, RZ, UR5 ;  /* 0x00000005ff057e24 */ /* 0x001fce000f8e00ff */
[----:B------:R-:W-:-:S07]  /*0180*/  LEPC R20, `(.L_x_0) ;  /* 0x000000001014794e */ /* 0x000fce0000000000 */
[----:B--2---:R-:W-:Y:S05]  /*0190*/  CALL.ABS.NOINC R2 ;  /* 0x0000000002007343 */ /* 0x004fea0003c00000 */
.L_x_0:
[----:B------:R-:W-:Y:S05]  /*01a0*/  EXIT ;  /* 0x000000000000794d */ /* 0x000fea0003800000 */
.L_x_1:
[----:B------:R-:W-:-:S00]  /*01b0*/  BRA `(.L_x_1) ;  /* 0xfffffffc00fc7947 */ /* 0x000fc0000383ffff */
[----:B------:R-:W-:-:S00]  /*01c0*/  NOP ;  /* 0x0000000000007918 */ /* 0x000fc00000000000 */
        /* <DEDUP_REMOVED lines=11> */
.L_x_2:


//--------------------- .nv.global.init           --------------------------
	.section	.nv.global.init,"aw",@progbits
.nv.global.init:
	.type		$str,@object
	.size		$str,(.L_0 - $str)
$str:
        /*0000*/ 	.byte	0x48, 0x65, 0x6c, 0x6c, 0x6f, 0x20, 0x57, 0x6f, 0x72, 0x6c, 0x64, 0x20, 0x66, 0x72, 0x6f, 0x6d
        /*0010*/ 	.byte	0x20, 0x54, 0x68, 0x72, 0x65, 0x61, 0x64, 0x20, 0x28, 0x25, 0x64, 0x2c, 0x20, 0x25, 0x64, 0x29
        /*0020*/ 	.byte	0x20, 0x69, 0x6e, 0x20, 0x42, 0x6c, 0x6f, 0x63, 0x6b, 0x20, 0x25, 0x64, 0x21, 0x0a, 0x00
.L_0:


//--------------------- .nv.shared.reserved.0     --------------------------
	.section	.nv.shared.reserved.0,"aw",@nobits
	.weak		__nv_reservedSMEM_offset_0_alias
	.size		__nv_reservedSMEM_offset_0_alias, 0, 64
	.other		__nv_reservedSMEM_offset_0_alias,@"STO_CUDA_RESERVED_SHARED STV_DEFAULT"
__nv_reservedSMEM_offset_0_alias:
	.zero		0
	.zero		64


//--------------------- .nv.constant0._Z12helloFromGPUiii --------------------------
	.section	.nv.constant0._Z12helloFromGPUiii,"a",@progbits
	.sectionflags	@""
	.align	4
.nv.constant0._Z12helloFromGPUiii:
	.zero		908


//--------------------- SYMBOLS --------------------------

	.type		.nv.reservedSmem.offset0,@object
	.size		.nv.reservedSmem.offset0,0x4
	.type		vprintf,@function
